//
// Generated by NVIDIA NVVM Compiler
//
// Compiler Build ID: CL-36424714
// Cuda compilation tools, release 13.0, V13.0.88
// Based on NVVM 20.0.0
//

.version 9.0
.target sm_100
.address_size 64

	// .globl	_Z14hello_from_gpuv
.extern .func  (.param .b32 func_retval0) vprintf
(
	.param .b64 vprintf_param_0,
	.param .b64 vprintf_param_1
)
;
.global .align 1 .b8 $str[23] = {104, 101, 108, 108, 111, 32, 119, 111, 114, 108, 100, 32, 102, 114, 111, 109, 32, 103, 112, 117, 46, 10};

.visible .entry _Z14hello_from_gpuv()
{
	.reg .b32 	%r<3>;
	.reg .b64 	%rd<3>;

	mov.u64 	%rd1, $str;
	cvta.global.u64 	%rd2, %rd1;
	{ // callseq 0, 0
	.param .b64 param0;
	st.param.b64 	[param0], %rd2;
	.param .b64 param1;
	st.param.b64 	[param1], 0;
	.param .b32 retval0;
	call.uni (retval0), 
	vprintf, 
	(
	param0, 
	param1
	);
	ld.param.b32 	%r1, [retval0];
	} // callseq 0
	ret;

}


// ===== COMPILED SASS (sm_100) =====

	.target	sm_100

	.elftype	@"ET_EXEC"


//--------------------- .note.nv.tkinfo           --------------------------
	.section	.note.nv.tkinfo,"",@"SHT_NOTE"
	.sectionflags	@"SHF_NOTE_NV_TKINFO"
	.tkinfo
        /*0018*/ 	.word	0x00000002
        /*0030*/ 	.string	""
        /*0030*/ 	.string	"ptxas"
        /*0030*/ 	.string	"Cuda compilation tools, release 13.0, V13.0.88"
        /*0030*/ 	.string	"Build cuda_13.0.r13.0/compiler.36424714_0"
        /*0030*/ 	.string	"-arch sm_100 -m 64 "



//--------------------- .note.nv.cuinfo           --------------------------
	.section	.note.nv.cuinfo,"",@"SHT_NOTE"
	.sectionflags	@"SHF_NOTE_NV_CUINFO"
        /*0018*/ 	.short	0x0002
        /*001a*/ 	.short	0x0064
        /*001c*/ 	.short	0x0082
	.zero		2


//--------------------- .nv.info                  --------------------------
	.section	.nv.info,"",@"SHT_CUDA_INFO"
	.align	4


	//----- nvinfo : EIATTR_REGCOUNT
	.align		4
        /*0000*/ 	.byte	0x04, 0x2f
        /*0002*/ 	.short	(.L_2 - .L_1)
	.align		4
.L_1:
        /*0004*/ 	.word	index@(_Z14hello_from_gpuv)
        /*0008*/ 	.word	0x00000018


	//----- nvinfo : EIATTR_FRAME_SIZE
	.align		4
.L_2:
        /*000c*/ 	.byte	0x04, 0x11
        /*000e*/ 	.short	(.L_4 - .L_3)
	.align		4
.L_3:
        /*0010*/ 	.word	index@(_Z14hello_from_gpuv)
        /*0014*/ 	.word	0x00000000


	//----- nvinfo : EIATTR_MIN_STACK_SIZE
	.align		4
.L_4:
        /*0018*/ 	.byte	0x04, 0x12
        /*001a*/ 	.short	(.L_6 - .L_5)
	.align		4
.L_5:
        /*001c*/ 	.word	index@(_Z14hello_from_gpuv)
        /*0020*/ 	.word	0x00000000
.L_6:


//--------------------- .nv.compat                --------------------------
	.section	.nv.compat,"",@"SHT_CUDA_COMPAT_INFO"
	.align	4
        /*0000*/ 	.byte	0x02, 0x09, 0x00, 0x00, 0x02, 0x02, 0x01, 0x00, 0x02, 0x05, 0x05, 0x00, 0x03, 0x07, 0x01, 0x01
        /*0010*/ 	.byte	0x02, 0x03, 0x00, 0x00, 0x02, 0x06, 0x01, 0x00, 0x04, 0x0b, 0x08, 0x00, 0x09, 0x00, 0x00, 0x00
        /*0020*/ 	.byte	0x00, 0x00, 0x00, 0x00


//--------------------- .nv.info._Z14hello_from_gpuv --------------------------
	.section	.nv.info._Z14hello_from_gpuv,"",@"SHT_CUDA_INFO"
	.sectionflags	@""
	.align	4


	//----- nvinfo : EIATTR_CUDA_API_VERSION
	.align		4
        /*0000*/ 	.byte	0x04, 0x37
        /*0002*/ 	.short	(.L_8 - .L_7)
.L_7:
        /*0004*/ 	.word	0x00000082


	//----- nvinfo : EIATTR_SPARSE_MMA_MASK
	.align		4
.L_8:
        /*0008*/ 	.byte	0x03, 0x50
        /*000a*/ 	.short	0x0000


	//----- nvinfo : EIATTR_MAXREG_COUNT
	.align		4
        /*000c*/ 	.byte	0x03, 0x1b
        /*000e*/ 	.short	0x00ff


	//----- nvinfo : EIATTR_EXTERNS
	.align		4
        /*0010*/ 	.byte	0x04, 0x0f
        /*0012*/ 	.short	(.L_10 - .L_9)


	//   ....[0]....
	.align		4
.L_9:
        /*0014*/ 	.word	index@(vprintf)


	//----- nvinfo : EIATTR_MERCURY_ISA_VERSION
	.align		4
.L_10:
        /*0018*/ 	.byte	0x03, 0x5f
        /*001a*/ 	.short	0x0101


	//----- nvinfo : EIATTR_VRC_CTA_INIT_COUNT
	.align		4
        /*001c*/ 	.byte	0x02, 0x4a
	.zero		1
	.zero		1


	//----- nvinfo : EIATTR_SYSCALL_OFFSETS
	.align		4
        /*0020*/ 	.byte	0x04, 0x46
        /*0022*/ 	.short	(.L_12 - .L_11)


	//   ....[0]....
.L_11:
        /*0024*/ 	.word	0x00000080


	//----- nvinfo : EIATTR_EXIT_INSTR_OFFSETS
	.align		4
.L_12:
        /*0028*/ 	.byte	0x04, 0x1c
        /*002a*/ 	.short	(.L_14 - .L_13)


	//   ....[0]....
.L_13:
        /*002c*/ 	.word	0x00000090


	//----- nvinfo : EIATTR_SW_WAR
	.align		4
.L_14:
        /*0030*/ 	.byte	0x04, 0x36
        /*0032*/ 	.short	(.L_16 - .L_15)
.L_15:
        /*0034*/ 	.word	0x00000008
.L_16:


//--------------------- .nv.callgraph             --------------------------
	.section	.nv.callgraph,"",@"SHT_CUDA_CALLGRAPH"
	.align	4
	.sectionentsize	8
	.align		4
        /*0000*/ 	.word	0x00000000
	.align		4
        /*0004*/ 	.word	0xffffffff
	.align		4
        /*0008*/ 	.word	index@(_Z14hello_from_gpuv)
	.align		4
        /*000c*/ 	.word	index@(vprintf)
	.align		4
        /*0010*/ 	.word	0x00000000
	.align		4
        /*0014*/ 	.word	0xfffffffe
	.align		4
        /*0018*/ 	.word	0x00000000
	.align		4
        /*001c*/ 	.word	0xfffffffd
	.align		4
        /*0020*/ 	.word	0x00000000
	.align		4
        /*0024*/ 	.word	0xfffffffc


//--------------------- .nv.constant4             --------------------------
	.section	.nv.constant4,"a",@progbits
	.align	8
	.align		8
.nv.constant4:
        /*0000*/ 	.dword	vprintf
	.align		8
        /*0008*/ 	.dword	$str


//--------------------- .text._Z14hello_from_gpuv --------------------------
	.section	.text._Z14hello_from_gpuv,"ax",@progbits
	.align	128
        .global         _Z14hello_from_gpuv
        .type           _Z14hello_from_gpuv,@function
        .size           _Z14hello_from_gpuv,(.L_x_2 - _Z14hello_from_gpuv)
        .other          _Z14hello_from_gpuv,@"STO_CUDA_ENTRY STV_DEFAULT"
_Z14hello_from_gpuv:
.text._Z14hello_from_gpuv:
[----:B------:R-:W0:Y:S01]  /*0000*/  LDC R1, c[0x0][0x37c] ;  /* 0x0000df00ff017b82 */ /* 0x000e220000000800 */
[----:B------:R-:W-:Y:S01]  /*0010*/  MOV R0, 0x0 ;  /* 0x0000000000007802 */ /* 0x000fe20000000f00 */
[----:B------:R-:W1:Y:S01]  /*0020*/  LDCU.64 UR4, c[0x4][0x8] ;  /* 0x01000100ff0477ac */ /* 0x000e620008000a00 */
[----:B------:R-:W-:-:S05]  /*0030*/  CS2R R6, SRZ ;  /* 0x0000000000067805 */ /* 0x000fca000001ff00 */
[----:B------:R2:W3:Y:S01]  /*0040*/  LDC.64 R2, c[0x4][R0] ;  /* 0x0100000000027b82 */ /* 0x0004e20000000a00 */
[----:B-1----:R-:W-:Y:S02]  /*0050*/  IMAD.U32 R4, RZ, RZ, UR4 ;  /* 0x00000004ff047e24 */ /* 0x002fe4000f8e00ff */
[----:B--2---:R-:W-:-:S07]  /*0060*/  IMAD.U32 R5, RZ, RZ, UR5 ;  /* 0x00000005ff057e24 */ /* 0x004fce000f8e00ff */
[----:B------:R-:W-:-:S07]  /*0070*/  LEPC R20, `(.L_x_0) ;  /* 0x000000001014794e */ /* 0x000fce0000000000 */
[----:B0--3--:R-:W-:Y:S05]  /*0080*/  CALL.ABS.NOINC R2 ;  /* 0x0000000002007343 */ /* 0x009fea0003c00000 */
.L_x_0:
[----:B------:R-:W-:Y:S05]  /*0090*/  EXIT ;  /* 0x000000000000794d */ /* 0x000fea0003800000 */
.L_x_1:
[----:B------:R-:W-:-:S00]  /*00a0*/  BRA `(.L_x_1) ;  /* 0xfffffffc00fc7947 */ /* 0x000fc0000383ffff */
[----:B------:R-:W-:-:S00]  /*00b0*/  NOP ;  /* 0x0000000000007918 */ /* 0x000fc00000000000 */
        /* <DEDUP_REMOVED lines=12> */
.L_x_2:


//--------------------- .nv.global.init           --------------------------
	.section	.nv.global.init,"aw",@progbits
.nv.global.init:
	.type		$str,@object
	.size		$str,(.L_0 - $str)
$str:
        /*0000*/ 	.byte	0x68, 0x65, 0x6c, 0x6c, 0x6f, 0x20, 0x77, 0x6f, 0x72, 0x6c, 0x64, 0x20, 0x66, 0x72, 0x6f, 0x6d
        /*0010*/ 	.byte	0x20, 0x67, 0x70, 0x75, 0x2e, 0x0a, 0x00
.L_0:


//--------------------- .nv.shared.reserved.0     --------------------------
	.section	.nv.shared.reserved.0,"aw",@nobits
	.weak		__nv_reservedSMEM_offset_0_alias
	.size		__nv_reservedSMEM_offset_0_alias, 0, 64
	.other		__nv_reservedSMEM_offset_0_alias,@"STO_CUDA_RESERVED_SHARED STV_DEFAULT"
__nv_reservedSMEM_offset_0_alias:
	.zero		0
	.zero		64


//--------------------- .nv.constant0._Z14hello_from_gpuv --------------------------
	.section	.nv.constant0._Z14hello_from_gpuv,"a",@progbits
	.sectionflags	@""
	.align	4
.nv.constant0._Z14hello_from_gpuv:
	.zero		896


//--------------------- SYMBOLS --------------------------

	.type		.nv.reservedSmem.offset0,@object
	.size		.nv.reservedSmem.offset0,0x4
	.type		vprintf,@function
